//
// Generated by NVIDIA NVVM Compiler
//
// Compiler Build ID: CL-36424714
// Cuda compilation tools, release 13.0, V13.0.88
// Based on NVVM 20.0.0
//

.version 9.0
.target sm_100
.address_size 64

	// .globl	_Z9initarrayPii

.visible .entry _Z9initarrayPii(
	.param .u64 .ptr .align 1 _Z9initarrayPii_param_0,
	.param .u32 _Z9initarrayPii_param_1
)
{
	.reg .pred 	%p<2>;
	.reg .b32 	%r<6>;
	.reg .b64 	%rd<5>;

	ld.param.u64 	%rd1, [_Z9initarrayPii_param_0];
	ld.param.u32 	%r2, [_Z9initarrayPii_param_1];
	mov.u32 	%r3, %ctaid.x;
	mov.u32 	%r4, %ntid.x;
	mov.u32 	%r5, %tid.x;
	mad.lo.s32 	%r1, %r3, %r4, %r5;
	setp.ge.s32 	%p1, %r1, %r2;
	@%p1 bra 	$L__BB0_2;
	cvta.to.global.u64 	%rd2, %rd1;
	mul.wide.s32 	%rd3, %r1, 4;
	add.s64 	%rd4, %rd2, %rd3;
	st.global.u32 	[%rd4], %r1;
$L__BB0_2:
	ret;

}


// ===== COMPILED SASS (sm_100) =====

	.target	sm_100

	.elftype	@"ET_EXEC"


//--------------------- .note.nv.tkinfo           --------------------------
	.section	.note.nv.tkinfo,"",@"SHT_NOTE"
	.sectionflags	@"SHF_NOTE_NV_TKINFO"
	.tkinfo
        /*0018*/ 	.word	0x00000002
        /*0030*/ 	.string	""
        /*0030*/ 	.string	"ptxas"
        /*0030*/ 	.string	"Cuda compilation tools, release 13.0, V13.0.88"
        /*0030*/ 	.string	"Build cuda_13.0.r13.0/compiler.36424714_0"
        /*0030*/ 	.string	"-arch sm_100 -m 64 "



//--------------------- .note.nv.cuinfo           --------------------------
	.section	.note.nv.cuinfo,"",@"SHT_NOTE"
	.sectionflags	@"SHF_NOTE_NV_CUINFO"
        /*0018*/ 	.short	0x0002
        /*001a*/ 	.short	0x0064
        /*001c*/ 	.short	0x0082
	.zero		2


//--------------------- .nv.info                  --------------------------
	.section	.nv.info,"",@"SHT_CUDA_INFO"
	.align	4


	//----- nvinfo : EIATTR_REGCOUNT
	.align		4
        /*0000*/ 	.byte	0x04, 0x2f
        /*0002*/ 	.short	(.L_1 - .L_0)
	.align		4
.L_0:
        /*0004*/ 	.word	index@(_Z9initarrayPii)
        /*0008*/ 	.word	0x00000008


	//----- nvinfo : EIATTR_FRAME_SIZE
	.align		4
.L_1:
        /*000c*/ 	.byte	0x04, 0x11
        /*000e*/ 	.short	(.L_3 - .L_2)
	.align		4
.L_2:
        /*0010*/ 	.word	index@(_Z9initarrayPii)
        /*0014*/ 	.word	0x00000000


	//----- nvinfo : EIATTR_MIN_STACK_SIZE
	.align		4
.L_3:
        /*0018*/ 	.byte	0x04, 0x12
        /*001a*/ 	.short	(.L_5 - .L_4)
	.align		4
.L_4:
        /*001c*/ 	.word	index@(_Z9initarrayPii)
        /*0020*/ 	.word	0x00000000
.L_5:


//--------------------- .nv.compat                --------------------------
	.section	.nv.compat,"",@"SHT_CUDA_COMPAT_INFO"
	.align	4
        /*0000*/ 	.byte	0x02, 0x09, 0x00, 0x00, 0x02, 0x02, 0x01, 0x00, 0x02, 0x05, 0x05, 0x00, 0x03, 0x07, 0x01, 0x01
        /*0010*/ 	.byte	0x02, 0x03, 0x00, 0x00, 0x02, 0x06, 0x01, 0x00, 0x04, 0x0b, 0x08, 0x00, 0x09, 0x00, 0x00, 0x00
        /*0020*/ 	.byte	0x00, 0x00, 0x00, 0x00


//--------------------- .nv.info._Z9initarrayPii  --------------------------
	.section	.nv.info._Z9initarrayPii,"",@"SHT_CUDA_INFO"
	.sectionflags	@""
	.align	4


	//----- nvinfo : EIATTR_CUDA_API_VERSION
	.align		4
        /*0000*/ 	.byte	0x04, 0x37
        /*0002*/ 	.short	(.L_7 - .L_6)
.L_6:
        /*0004*/ 	.word	0x00000082


	//----- nvinfo : EIATTR_KPARAM_INFO
	.align		4
.L_7:
        /*0008*/ 	.byte	0x04, 0x17
        /*000a*/ 	.short	(.L_9 - .L_8)
.L_8:
        /*000c*/ 	.word	0x00000000
        /*0010*/ 	.short	0x0001
        /*0012*/ 	.short	0x0008
        /*0014*/ 	.byte	0x00, 0xf0, 0x11, 0x00


	//----- nvinfo : EIATTR_KPARAM_INFO
	.align		4
.L_9:
        /*0018*/ 	.byte	0x04, 0x17
        /*001a*/ 	.short	(.L_11 - .L_10)
.L_10:
        /*001c*/ 	.word	0x00000000
        /*0020*/ 	.short	0x0000
        /*0022*/ 	.short	0x0000
        /*0024*/ 	.byte	0x00, 0xf5, 0x21, 0x00


	//----- nvinfo : EIATTR_SPARSE_MMA_MASK
	.align		4
.L_11:
        /*0028*/ 	.byte	0x03, 0x50
        /*002a*/ 	.short	0x0000


	//----- nvinfo : EIATTR_MAXREG_COUNT
	.align		4
        /*002c*/ 	.byte	0x03, 0x1b
        /*002e*/ 	.short	0x00ff


	//----- nvinfo : EIATTR_MERCURY_ISA_VERSION
	.align		4
        /*0030*/ 	.byte	0x03, 0x5f
        /*0032*/ 	.short	0x0101


	//----- nvinfo : EIATTR_VRC_CTA_INIT_COUNT
	.align		4
        /*0034*/ 	.byte	0x02, 0x4a
	.zero		1
	.zero		1


	//----- nvinfo : EIATTR_EXIT_INSTR_OFFSETS
	.align		4
        /*0038*/ 	.byte	0x04, 0x1c
        /*003a*/ 	.short	(.L_13 - .L_12)


	//   ....[0]....
.L_12:
        /*003c*/ 	.word	0x00000070


	//   ....[1]....
        /*0040*/ 	.word	0x000000c0


	//----- nvinfo : EIATTR_CBANK_PARAM_SIZE
	.align		4
.L_13:
        /*0044*/ 	.byte	0x03, 0x19
        /*0046*/ 	.short	0x000c


	//----- nvinfo : EIATTR_PARAM_CBANK
	.align		4
        /*0048*/ 	.byte	0x04, 0x0a
        /*004a*/ 	.short	(.L_15 - .L_14)
	.align		4
.L_14:
        /*004c*/ 	.word	index@(.nv.constant0._Z9initarrayPii)
        /*0050*/ 	.short	0x0380
        /*0052*/ 	.short	0x000c


	//----- nvinfo : EIATTR_SW_WAR
	.align		4
.L_15:
        /*0054*/ 	.byte	0x04, 0x36
        /*0056*/ 	.short	(.L_17 - .L_16)
.L_16:
        /*0058*/ 	.word	0x00000008
.L_17:


//--------------------- .nv.callgraph             --------------------------
	.section	.nv.callgraph,"",@"SHT_CUDA_CALLGRAPH"
	.align	4
	.sectionentsize	8
	.align		4
        /*0000*/ 	.word	0x00000000
	.align		4
        /*0004*/ 	.word	0xffffffff
	.align		4
        /*0008*/ 	.word	0x00000000
	.align		4
        /*000c*/ 	.word	0xfffffffe
	.align		4
        /*0010*/ 	.word	0x00000000
	.align		4
        /*0014*/ 	.word	0xfffffffd
	.align		4
        /*0018*/ 	.word	0x00000000
	.align		4
        /*001c*/ 	.word	0xfffffffc


//--------------------- .text._Z9initarrayPii     --------------------------
	.section	.text._Z9initarrayPii,"ax",@progbits
	.align	128
        .global         _Z9initarrayPii
        .type           _Z9initarrayPii,@function
        .size           _Z9initarrayPii,(.L_x_1 - _Z9initarrayPii)
        .other          _Z9initarrayPii,@"STO_CUDA_ENTRY STV_DEFAULT"
_Z9initarrayPii:
.text._Z9initarrayPii:
[----:B------:R-:W-:Y:S01]  /*0000*/  LDC R1, c[0x0][0x37c] ;  /* 0x0000df00ff017b82 */ /* 0x000fe20000000800 */
[----:B------:R-:W0:Y:S07]  /*0010*/  S2R R0, SR_TID.X ;  /* 0x0000000000007919 */ /* 0x000e2e0000002100 */
[----:B------:R-:W0:Y:S01]  /*0020*/  S2UR UR4, SR_CTAID.X ;  /* 0x00000000000479c3 */ /* 0x000e220000002500 */
[----:B------:R-:W1:Y:S07]  /*0030*/  LDCU UR5, c[0x0][0x388] ;  /* 0x00007100ff0577ac */ /* 0x000e6e0008000800 */
[----:B------:R-:W0:Y:S02]  /*0040*/  LDC R5, c[0x0][0x360] ;  /* 0x0000d800ff057b82 */ /* 0x000e240000000800 */
[----:B0-----:R-:W-:-:S05]  /*0050*/  IMAD R5, R5, UR4, R0 ;  /* 0x0000000405057c24 */ /* 0x001fca000f8e0200 */
[----:B-1----:R-:W-:-:S13]  /*0060*/  ISETP.GE.AND P0, PT, R5, UR5, PT ;  /* 0x0000000505007c0c */ /* 0x002fda000bf06270 */
[----:B------:R-:W-:Y:S05]  /*0070*/  @P0 EXIT ;  /* 0x000000000000094d */ /* 0x000fea0003800000 */
[----:B------:R-:W0:Y:S01]  /*0080*/  LDC.64 R2, c[0x0][0x380] ;  /* 0x0000e000ff027b82 */ /* 0x000e220000000a00 */
[----:B------:R-:W1:Y:S01]  /*0090*/  LDCU.64 UR4, c[0x0][0x358] ;  /* 0x00006b00ff0477ac */ /* 0x000e620008000a00 */
[----:B0-----:R-:W-:-:S05]  /*00a0*/  IMAD.WIDE R2, R5, 0x4, R2 ;  /* 0x0000000405027825 */ /* 0x001fca00078e0202 */
[----:B-1----:R-:W-:Y:S01]  /*00b0*/  STG.E desc[UR4][R2.64], R5 ;  /* 0x0000000502007986 */ /* 0x002fe2000c101904 */
[----:B------:R-:W-:Y:S05]  /*00c0*/  EXIT ;  /* 0x000000000000794d */ /* 0x000fea0003800000 */
.L_x_0:
[----:B------:R-:W-:-:S00]  /*00d0*/  BRA `(.L_x_0) ;  /* 0xfffffffc00fc7947 */ /* 0x000fc0000383ffff */
[----:B------:R-:W-:-:S00]  /*00e0*/  NOP ;  /* 0x0000000000007918 */ /* 0x000fc00000000000 */
        /* <DEDUP_REMOVED lines=9> */
.L_x_1:


//--------------------- .nv.shared.reserved.0     --------------------------
	.section	.nv.shared.reserved.0,"aw",@nobits
	.weak		__nv_reservedSMEM_offset_0_alias
	.size		__nv_reservedSMEM_offset_0_alias, 0, 64
	.other		__nv_reservedSMEM_offset_0_alias,@"STO_CUDA_RESERVED_SHARED STV_DEFAULT"
__nv_reservedSMEM_offset_0_alias:
	.zero		0
	.zero		64


//--------------------- .nv.constant0._Z9initarrayPii --------------------------
	.section	.nv.constant0._Z9initarrayPii,"a",@progbits
	.sectionflags	@""
	.align	4
.nv.constant0._Z9initarrayPii:
	.zero		908


//--------------------- SYMBOLS --------------------------

	.type		.nv.reservedSmem.offset0,@object
	.size		.nv.reservedSmem.offset0,0x4
